	.headerflags	@"EF_CUDA_TEXMODE_UNIFIED EF_CUDA_64BIT_ADDRESS EF_CUDA_ACCELERATORS EF_CUDA_SM90 EF_CUDA_VIRTUAL_SM(EF_CUDA_SM90)"
	.elftype	@"ET_EXEC"


//--------------------- .nv.info                  --------------------------
	.section	.nv.info,"",@"SHT_CUDA_INFO"
	.align	4


	//----- nvinfo : EIATTR_REGCOUNT
	.align		4
        /*0000*/ 	.byte	0x04, 0x2f
        /*0002*/ 	.short	(.L_1 - .L_0)
	.align		4
.L_0:
        /*0004*/ 	.word	index@(triton_poi_fused__log_softmax_3)
        /*0008*/ 	.word	0x00000014


	//----- nvinfo : EIATTR_MIN_STACK_SIZE
	.align		4
.L_1:
        /*000c*/ 	.byte	0x04, 0x12
        /*000e*/ 	.short	(.L_3 - .L_2)
	.align		4
.L_2:
        /*0010*/ 	.word	index@(triton_poi_fused__log_softmax_3)
        /*0014*/ 	.word	0x00000000


	//----- nvinfo : EIATTR_FRAME_SIZE
	.align		4
.L_3:
        /*0018*/ 	.byte	0x04, 0x11
        /*001a*/ 	.short	(.L_5 - .L_4)
	.align		4
.L_4:
        /*001c*/ 	.word	index@(triton_poi_fused__log_softmax_3)
        /*0020*/ 	.word	0x00000000


	//----- nvinfo : EIATTR_MIN_STACK_SIZE
	.align		4
.L_5:
        /*0024*/ 	.byte	0x04, 0x12
        /*0026*/ 	.short	(.L_7 - .L_6)
	.align		4
.L_6:
        /*0028*/ 	.word	index@(triton_poi_fused__log_softmax_3)
        /*002c*/ 	.word	0x00000000
.L_7:


//--------------------- .nv.info.triton_poi_fused__log_softmax_3 --------------------------
	.section	.nv.info.triton_poi_fused__log_softmax_3,"",@"SHT_CUDA_INFO"
	.sectionflags	@""
	.align	4


	//----- nvinfo : EIATTR_CUDA_API_VERSION
	.align		4
        /*0000*/ 	.byte	0x04, 0x37
        /*0002*/ 	.short	(.L_9 - .L_8)
.L_8:
        /*0004*/ 	.word	0x0000007c


	//----- nvinfo : EIATTR_KPARAM_INFO
	.align		4
.L_9:
        /*0008*/ 	.byte	0x04, 0x17
        /*000a*/ 	.short	(.L_11 - .L_10)
.L_10:
        /*000c*/ 	.word	0x00000000
        /*0010*/ 	.short	0x0002
        /*0012*/ 	.short	0x0010
        /*0014*/ 	.byte	0x00, 0xf0, 0x11, 0x00


	//----- nvinfo : EIATTR_KPARAM_INFO
	.align		4
.L_11:
        /*0018*/ 	.byte	0x04, 0x17
        /*001a*/ 	.short	(.L_13 - .L_12)
.L_12:
        /*001c*/ 	.word	0x00000000
        /*0020*/ 	.short	0x0001
        /*0022*/ 	.short	0x0008
        /*0024*/ 	.byte	0x00, 0xf4, 0x21, 0x00


	//----- nvinfo : EIATTR_KPARAM_INFO
	.align		4
.L_13:
        /*0028*/ 	.byte	0x04, 0x17
        /*002a*/ 	.short	(.L_15 - .L_14)
.L_14:
        /*002c*/ 	.word	0x00000000
        /*0030*/ 	.short	0x0000
        /*0032*/ 	.short	0x0000
        /*0034*/ 	.byte	0x00, 0xf4, 0x21, 0x00


	//----- nvinfo : EIATTR_SPARSE_MMA_MASK
	.align		4
.L_15:
        /*0038*/ 	.byte	0x03, 0x50
        /*003a*/ 	.short	0x0000


	//----- nvinfo : EIATTR_MAXREG_COUNT
	.align		4
        /*003c*/ 	.byte	0x03, 0x1b
        /*003e*/ 	.short	0x00ff


	//----- nvinfo : EIATTR_EXIT_INSTR_OFFSETS
	.align		4
        /*0040*/ 	.byte	0x04, 0x1c
        /*0042*/ 	.short	(.L_17 - .L_16)


	//   ....[0]....
.L_16:
        /*0044*/ 	.word	0x000002c0


	//   ....[1]....
        /*0048*/ 	.word	0x000002e0


	//----- nvinfo : EIATTR_REQNTID
	.align		4
.L_17:
        /*004c*/ 	.byte	0x04, 0x10
        /*004e*/ 	.short	(.L_19 - .L_18)
.L_18:
        /*0050*/ 	.word	0x00000080
        /*0054*/ 	.word	0x00000001
        /*0058*/ 	.word	0x00000001


	//----- nvinfo : EIATTR_CBANK_PARAM_SIZE
	.align		4
.L_19:
        /*005c*/ 	.byte	0x03, 0x19
        /*005e*/ 	.short	0x0014


	//----- nvinfo : EIATTR_PARAM_CBANK
	.align		4
        /*0060*/ 	.byte	0x04, 0x0a
        /*0062*/ 	.short	(.L_21 - .L_20)
	.align		4
.L_20:
        /*0064*/ 	.word	index@(.nv.constant0.triton_poi_fused__log_softmax_3)
        /*0068*/ 	.short	0x0210
        /*006a*/ 	.short	0x0014


	//----- nvinfo : EIATTR_SW_WAR
	.align		4
.L_21:
        /*006c*/ 	.byte	0x04, 0x36
        /*006e*/ 	.short	(.L_23 - .L_22)
.L_22:
        /*0070*/ 	.word	0x00000008
.L_23:


//--------------------- .nv.callgraph             --------------------------
	.section	.nv.callgraph,"",@"SHT_CUDA_CALLGRAPH"
	.align	4
	.sectionentsize	8
	.align		4
        /*0000*/ 	.word	0x00000000
	.align		4
        /*0004*/ 	.word	0xffffffff
	.align		4
        /*0008*/ 	.word	0x00000000
	.align		4
        /*000c*/ 	.word	0xfffffffe
	.align		4
        /*0010*/ 	.word	0x00000000
	.align		4
        /*0014*/ 	.word	0xfffffffd
	.align		4
        /*0018*/ 	.word	0x00000000
	.align		4
        /*001c*/ 	.word	0xfffffffc


//--------------------- .text.triton_poi_fused__log_softmax_3 --------------------------
	.section	.text.triton_poi_fused__log_softmax_3,"ax",@progbits
	.align	128
        .global         triton_poi_fused__log_softmax_3
        .type           triton_poi_fused__log_softmax_3,@function
        .size           triton_poi_fused__log_softmax_3,(.L_x_1 - triton_poi_fused__log_softmax_3)
        .other          triton_poi_fused__log_softmax_3,@"STO_CUDA_ENTRY STV_DEFAULT"
triton_poi_fused__log_softmax_3:
.text.triton_poi_fused__log_softmax_3:
[----:B------:R-:W0:Y:S02]  /*0000*/  LDC R1, c[0x0][0x28] ;  /* 0x00000a00ff017b82 */ /* 0x000e240000000800 */
[----:B------:R-:W1:Y:S01]  /*0010*/  S2R R5, SR_TID.X ;  /* 0x0000000000057919 */ /* 0x000e620000002100 */
[----:B------:R-:W2:Y:S01]  /*0020*/  LDC.64 R2, c[0x0][0x210] ;  /* 0x00008400ff027b82 */ /* 0x000ea20000000a00 */
[----:B------:R-:W-:Y:S01]  /*0030*/  IMAD.MOV.U32 R17, RZ, RZ, RZ ;  /* 0x000000ffff117224 */ /* 0x000fe200078e00ff */
[----:B------:R-:W-:Y:S01]  /*0040*/  ULDC.64 UR4, c[0x0][0x208] ;  /* 0x0000820000047ab9 */ /* 0x000fe20000000a00 */
[----:B------:R-:W3:Y:S01]  /*0050*/  S2R R0, SR_CTAID.X ;  /* 0x0000000000007919 */ /* 0x000ee20000002500 */
[----:B-1----:R-:W-:Y:S02]  /*0060*/  LOP3.LUT R5, R5, 0x7f, RZ, 0xc0, !PT ;  /* 0x0000007f05057812 */ /* 0x002fe400078ec0ff */
[----:B---3--:R-:W-:-:S03]  /*0070*/  SHF.R.S32.HI R4, RZ, 0x18, R0 ;  /* 0x00000018ff047819 */ /* 0x008fc60000011400 */
[----:B------:R-:W-:Y:S01]  /*0080*/  IMAD R5, R0, 0x80, R5 ;  /* 0x0000008000057824 */ /* 0x000fe200078e0205 */
[----:B------:R-:W-:-:S04]  /*0090*/  SGXT R0, R4, 0x1 ;  /* 0x000000010400781a */ /* 0x000fc80000000200 */
[----:B------:R-:W-:Y:S02]  /*00a0*/  ISETP.GE.AND P0, PT, R5, 0x100, PT ;  /* 0x000001000500780c */ /* 0x000fe40003f06270 */
[CC--:B------:R-:W-:Y:S02]  /*00b0*/  LEA.HI R4, R0.reuse, R5.reuse, RZ, 0x4 ;  /* 0x0000000500047211 */ /* 0x0c0fe400078f20ff */
[----:B------:R-:W-:Y:S02]  /*00c0*/  LEA.HI R0, R0, R5, RZ, 0x6 ;  /* 0x0000000500007211 */ /* 0x000fe400078f30ff */
[----:B------:R-:W-:Y:S02]  /*00d0*/  LOP3.LUT R4, R4, 0xfffffff0, RZ, 0xc0, !PT ;  /* 0xfffffff004047812 */ /* 0x000fe400078ec0ff */
[----:B------:R-:W-:-:S04]  /*00e0*/  LOP3.LUT R0, R0, 0xffffffc0, RZ, 0xc0, !PT ;  /* 0xffffffc000007812 */ /* 0x000fc800078ec0ff */
[----:B------:R-:W-:-:S05]  /*00f0*/  IADD3 R13, R0, R5, -R4 ;  /* 0x00000005000d7210 */ /* 0x000fca0007ffe804 */
[----:B--2---:R-:W-:-:S04]  /*0100*/  IMAD.WIDE R6, R13, 0x4, R2 ;  /* 0x000000040d067825 */ /* 0x004fc800078e0202 */
[----:B------:R-:W-:Y:S01]  /*0110*/  VIADD R9, R13, 0x10 ;  /* 0x000000100d097836 */ /* 0x000fe20000000000 */
[----:B------:R1:W2:Y:S01]  /*0120*/  @!P0 LDG.E.EL R17, desc[UR4][R6.64] ;  /* 0x0000000406118981 */ /* 0x0002a2000c2e1900 */
[----:B------:R-:W-:Y:S02]  /*0130*/  IMAD.MOV.U32 R4, RZ, RZ, RZ ;  /* 0x000000ffff047224 */ /* 0x000fe400078e00ff */
[----:B------:R-:W-:Y:S01]  /*0140*/  IMAD.WIDE R8, R9, 0x4, R2 ;  /* 0x0000000409087825 */ /* 0x000fe200078e0202 */
[----:B------:R-:W-:-:S03]  /*0150*/  CS2R R14, SRZ ;  /* 0x00000000000e7805 */ /* 0x000fc6000001ff00 */
[----:B------:R-:W-:Y:S01]  /*0160*/  VIADD R11, R13, 0x20 ;  /* 0x000000200d0b7836 */ /* 0x000fe20000000000 */
[----:B------:R-:W3:Y:S01]  /*0170*/  @!P0 LDG.E.EL R4, desc[UR4][R8.64] ;  /* 0x0000000408048981 */ /* 0x000ee2000c2e1900 */
[----:B------:R-:W-:Y:S01]  /*0180*/  IMAD.MOV.U32 R0, RZ, RZ, RZ ;  /* 0x000000ffff007224 */ /* 0x000fe200078e00ff */
[----:B-1----:R-:W1:Y:S01]  /*0190*/  LDC.64 R6, c[0x0][0x218] ;  /* 0x00008600ff067b82 */ /* 0x002e620000000a00 */
[----:B------:R-:W-:-:S05]  /*01a0*/  IMAD.WIDE R10, R11, 0x4, R2 ;  /* 0x000000040b0a7825 */ /* 0x000fca00078e0202 */
[----:B------:R-:W4:Y:S01]  /*01b0*/  @!P0 LDG.E.EL R14, desc[UR4][R10.64] ;  /* 0x000000040a0e8981 */ /* 0x000f22000c2e1900 */
[----:B------:R-:W-:-:S04]  /*01c0*/  VIADD R13, R13, 0x30 ;  /* 0x000000300d0d7836 */ /* 0x000fc80000000000 */
[----:B------:R-:W-:-:S05]  /*01d0*/  IMAD.WIDE R12, R13, 0x4, R2 ;  /* 0x000000040d0c7825 */ /* 0x000fca00078e0202 */
[----:B------:R-:W5:Y:S01]  /*01e0*/  @!P0 LDG.E.EL R15, desc[UR4][R12.64] ;  /* 0x000000040c0f8981 */ /* 0x000f62000c2e1900 */
[----:B------:R-:W-:-:S05]  /*01f0*/  IMAD.WIDE R2, R5, 0x4, R2 ;  /* 0x0000000405027825 */ /* 0x000fca00078e0202 */
[----:B------:R1:W5:Y:S02]  /*0200*/  @!P0 LDG.E R0, desc[UR4][R2.64] ;  /* 0x0000000402008981 */ /* 0x000364000c1e1900 */
[----:B-1----:R-:W-:Y:S01]  /*0210*/  IMAD.WIDE R2, R5, 0x4, R6 ;  /* 0x0000000405027825 */ /* 0x002fe200078e0206 */
[C---:B--2---:R-:W-:Y:S02]  /*0220*/  FSETP.NAN.AND P2, PT, R17.reuse, R17, PT ;  /* 0x000000111100720b */ /* 0x044fe40003f48000 */
[----:B---3--:R-:W-:-:S11]  /*0230*/  FSETP.GT.AND P1, PT, R17, R4, PT ;  /* 0x000000041100720b */ /* 0x008fd60003f24000 */
[----:B------:R-:W-:-:S04]  /*0240*/  @!P2 FSEL R17, R17, R4, P1 ;  /* 0x000000041111a208 */ /* 0x000fc80000800000 */
[C---:B----4-:R-:W-:Y:S02]  /*0250*/  FSETP.GT.AND P1, PT, R17.reuse, R14, PT ;  /* 0x0000000e1100720b */ /* 0x050fe40003f24000 */
[----:B------:R-:W-:-:S11]  /*0260*/  FSETP.NAN.AND P2, PT, R17, R17, PT ;  /* 0x000000111100720b */ /* 0x000fd60003f48000 */
[----:B------:R-:W-:-:S04]  /*0270*/  @!P1 FSEL R17, R17, R14, P2 ;  /* 0x0000000e11119208 */ /* 0x000fc80001000000 */
[C---:B-----5:R-:W-:Y:S02]  /*0280*/  FSETP.GT.AND P1, PT, R17.reuse, R15, PT ;  /* 0x0000000f1100720b */ /* 0x060fe40003f24000 */
[----:B------:R-:W-:-:S11]  /*0290*/  FSETP.NAN.AND P2, PT, R17, R17, PT ;  /* 0x000000111100720b */ /* 0x000fd60003f48000 */
[----:B------:R-:W-:-:S05]  /*02a0*/  @!P1 FSEL R17, R17, R15, P2 ;  /* 0x0000000f11119208 */ /* 0x000fca0001000000 */
[----:B------:R-:W-:Y:S01]  /*02b0*/  FADD R17, -R17, R0 ;  /* 0x0000000011117221 */ /* 0x000fe20000000100 */
[----:B------:R-:W-:Y:S06]  /*02c0*/  @P0 EXIT ;  /* 0x000000000000094d */ /* 0x000fec0003800000 */
[----:B------:R-:W-:Y:S01]  /*02d0*/  STG.E desc[UR4][R2.64], R17 ;  /* 0x0000001102007986 */ /* 0x000fe2000c101904 */
[----:B------:R-:W-:Y:S05]  /*02e0*/  EXIT ;  /* 0x000000000000794d */ /* 0x000fea0003800000 */
.L_x_0:
[----:B------:R-:W-:-:S00]  /*02f0*/  BRA `(.L_x_0) ;  /* 0xfffffffc00fc7947 */ /* 0x000fc0000383ffff */
[----:B------:R-:W-:-:S00]  /*0300*/  NOP ;  /* 0x0000000000007918 */ /* 0x000fc00000000000 */
[----:B------:R-:W-:-:S00]  /*0310*/  NOP ;  /* 0x0000000000007918 */ /* 0x000fc00000000000 */
[----:B------:R-:W-:-:S00]  /*0320*/  NOP ;  /* 0x0000000000007918 */ /* 0x000fc00000000000 */
[----:B------:R-:W-:-:S00]  /*0330*/  NOP ;  /* 0x0000000000007918 */ /* 0x000fc00000000000 */
[----:B------:R-:W-:-:S00]  /*0340*/  NOP ;  /* 0x0000000000007918 */ /* 0x000fc00000000000 */
[----:B------:R-:W-:-:S00]  /*0350*/  NOP ;  /* 0x0000000000007918 */ /* 0x000fc00000000000 */
[----:B------:R-:W-:-:S00]  /*0360*/  NOP ;  /* 0x0000000000007918 */ /* 0x000fc00000000000 */
[----:B------:R-:W-:-:S00]  /*0370*/  NOP ;  /* 0x0000000000007918 */ /* 0x000fc00000000000 */
.L_x_1:


//--------------------- .nv.constant0.triton_poi_fused__log_softmax_3 --------------------------
	.section	.nv.constant0.triton_poi_fused__log_softmax_3,"a",@progbits
	.sectionflags	@""
	.align	4
.nv.constant0.triton_poi_fused__log_softmax_3:
	.zero		548
